//
// Generated by NVIDIA NVVM Compiler
//
// Compiler Build ID: CL-36424714
// Cuda compilation tools, release 13.0, V13.0.88
// Based on NVVM 20.0.0
//

.version 9.0
.target sm_100
.address_size 64

	// .globl	_Z12mandelKernelffffPiiiim

.visible .entry _Z12mandelKernelffffPiiiim(
	.param .f32 _Z12mandelKernelffffPiiiim_param_0,
	.param .f32 _Z12mandelKernelffffPiiiim_param_1,
	.param .f32 _Z12mandelKernelffffPiiiim_param_2,
	.param .f32 _Z12mandelKernelffffPiiiim_param_3,
	.param .u64 .ptr .align 1 _Z12mandelKernelffffPiiiim_param_4,
	.param .u32 _Z12mandelKernelffffPiiiim_param_5,
	.param .u32 _Z12mandelKernelffffPiiiim_param_6,
	.param .u32 _Z12mandelKernelffffPiiiim_param_7,
	.param .u64 _Z12mandelKernelffffPiiiim_param_8
)
{
	.reg .pred 	%p<4>;
	.reg .b32 	%r<17>;
	.reg .b32 	%f<20>;
	.reg .b64 	%rd<8>;

	ld.param.f32 	%f9, [_Z12mandelKernelffffPiiiim_param_0];
	ld.param.f32 	%f10, [_Z12mandelKernelffffPiiiim_param_1];
	ld.param.f32 	%f11, [_Z12mandelKernelffffPiiiim_param_2];
	ld.param.f32 	%f12, [_Z12mandelKernelffffPiiiim_param_3];
	ld.param.u64 	%rd1, [_Z12mandelKernelffffPiiiim_param_4];
	ld.param.u32 	%r8, [_Z12mandelKernelffffPiiiim_param_5];
	ld.param.u32 	%r6, [_Z12mandelKernelffffPiiiim_param_6];
	ld.param.u32 	%r9, [_Z12mandelKernelffffPiiiim_param_7];
	ld.param.u64 	%rd2, [_Z12mandelKernelffffPiiiim_param_8];
	mov.u32 	%r10, %ctaid.x;
	mov.u32 	%r11, %tid.x;
	mad.lo.s32 	%r12, %r9, %r10, %r11;
	div.s32 	%r2, %r12, %r8;
	mul.lo.s32 	%r13, %r2, %r8;
	sub.s32 	%r1, %r12, %r13;
	cvt.rn.f32.s32 	%f13, %r1;
	fma.rn.f32 	%f1, %f11, %f13, %f9;
	cvt.rn.f32.s32 	%f14, %r2;
	fma.rn.f32 	%f2, %f12, %f14, %f10;
	setp.lt.s32 	%p1, %r6, 1;
	mov.b32 	%r16, 0;
	@%p1 bra 	$L__BB0_4;
	mov.b32 	%r15, 0;
	mov.f32 	%f18, %f2;
	mov.f32 	%f19, %f1;
$L__BB0_2:
	mul.f32 	%f5, %f19, %f19;
	mul.f32 	%f6, %f18, %f18;
	add.f32 	%f15, %f5, %f6;
	setp.gt.f32 	%p2, %f15, 0f40800000;
	mov.u32 	%r16, %r15;
	@%p2 bra 	$L__BB0_4;
	add.f32 	%f16, %f1, %f5;
	sub.f32 	%f7, %f16, %f6;
	fma.rn.f32 	%f17, %f19, %f18, %f2;
	fma.rn.f32 	%f18, %f19, %f18, %f17;
	add.s32 	%r15, %r15, 1;
	setp.ne.s32 	%p3, %r15, %r6;
	mov.f32 	%f19, %f7;
	mov.u32 	%r16, %r6;
	@%p3 bra 	$L__BB0_2;
$L__BB0_4:
	cvta.to.global.u64 	%rd3, %rd1;
	cvt.s64.s32 	%rd4, %r2;
	mad.lo.s64 	%rd5, %rd2, %rd4, %rd3;
	mul.wide.s32 	%rd6, %r1, 4;
	add.s64 	%rd7, %rd5, %rd6;
	st.global.u32 	[%rd7], %r16;
	ret;

}


// ===== COMPILED SASS (sm_100) =====

	.target	sm_100

	.elftype	@"ET_EXEC"


//--------------------- .note.nv.tkinfo           --------------------------
	.section	.note.nv.tkinfo,"",@"SHT_NOTE"
	.sectionflags	@"SHF_NOTE_NV_TKINFO"
	.tkinfo
        /*0018*/ 	.word	0x00000002
        /*0030*/ 	.string	""
        /*0030*/ 	.string	"ptxas"
        /*0030*/ 	.string	"Cuda compilation tools, release 13.0, V13.0.88"
        /*0030*/ 	.string	"Build cuda_13.0.r13.0/compiler.36424714_0"
        /*0030*/ 	.string	"-arch sm_100 -m 64 "



//--------------------- .note.nv.cuinfo           --------------------------
	.section	.note.nv.cuinfo,"",@"SHT_NOTE"
	.sectionflags	@"SHF_NOTE_NV_CUINFO"
        /*0018*/ 	.short	0x0002
        /*001a*/ 	.short	0x0064
        /*001c*/ 	.short	0x0082
	.zero		2


//--------------------- .nv.info                  --------------------------
	.section	.nv.info,"",@"SHT_CUDA_INFO"
	.align	4


	//----- nvinfo : EIATTR_REGCOUNT
	.align		4
        /*0000*/ 	.byte	0x04, 0x2f
        /*0002*/ 	.short	(.L_1 - .L_0)
	.align		4
.L_0:
        /*0004*/ 	.word	index@(_Z12mandelKernelffffPiiiim)
        /*0008*/ 	.word	0x0000000e


	//----- nvinfo : EIATTR_FRAME_SIZE
	.align		4
.L_1:
        /*000c*/ 	.byte	0x04, 0x11
        /*000e*/ 	.short	(.L_3 - .L_2)
	.align		4
.L_2:
        /*0010*/ 	.word	index@(_Z12mandelKernelffffPiiiim)
        /*0014*/ 	.word	0x00000000


	//----- nvinfo : EIATTR_MIN_STACK_SIZE
	.align		4
.L_3:
        /*0018*/ 	.byte	0x04, 0x12
        /*001a*/ 	.short	(.L_5 - .L_4)
	.align		4
.L_4:
        /*001c*/ 	.word	index@(_Z12mandelKernelffffPiiiim)
        /*0020*/ 	.word	0x00000000
.L_5:


//--------------------- .nv.compat                --------------------------
	.section	.nv.compat,"",@"SHT_CUDA_COMPAT_INFO"
	.align	4
        /*0000*/ 	.byte	0x02, 0x09, 0x00, 0x00, 0x02, 0x02, 0x01, 0x00, 0x02, 0x05, 0x05, 0x00, 0x03, 0x07, 0x01, 0x01
        /*0010*/ 	.byte	0x02, 0x03, 0x00, 0x00, 0x02, 0x06, 0x01, 0x00, 0x04, 0x0b, 0x08, 0x00, 0x01, 0x00, 0x00, 0x00
        /*0020*/ 	.byte	0x00, 0x00, 0x00, 0x00


//--------------------- .nv.info._Z12mandelKernelffffPiiiim --------------------------
	.section	.nv.info._Z12mandelKernelffffPiiiim,"",@"SHT_CUDA_INFO"
	.sectionflags	@""
	.align	4


	//----- nvinfo : EIATTR_CUDA_API_VERSION
	.align		4
        /*0000*/ 	.byte	0x04, 0x37
        /*0002*/ 	.short	(.L_7 - .L_6)
.L_6:
        /*0004*/ 	.word	0x00000082


	//----- nvinfo : EIATTR_KPARAM_INFO
	.align		4
.L_7:
        /*0008*/ 	.byte	0x04, 0x17
        /*000a*/ 	.short	(.L_9 - .L_8)
.L_8:
        /*000c*/ 	.word	0x00000000
        /*0010*/ 	.short	0x0008
        /*0012*/ 	.short	0x0028
        /*0014*/ 	.byte	0x00, 0xf0, 0x21, 0x00


	//----- nvinfo : EIATTR_KPARAM_INFO
	.align		4
.L_9:
        /*0018*/ 	.byte	0x04, 0x17
        /*001a*/ 	.short	(.L_11 - .L_10)
.L_10:
        /*001c*/ 	.word	0x00000000
        /*0020*/ 	.short	0x0007
        /*0022*/ 	.short	0x0020
        /*0024*/ 	.byte	0x00, 0xf0, 0x11, 0x00


	//----- nvinfo : EIATTR_KPARAM_INFO
	.align		4
.L_11:
        /*0028*/ 	.byte	0x04, 0x17
        /*002a*/ 	.short	(.L_13 - .L_12)
.L_12:
        /*002c*/ 	.word	0x00000000
        /*0030*/ 	.short	0x0006
        /*0032*/ 	.short	0x001c
        /*0034*/ 	.byte	0x00, 0xf0, 0x11, 0x00


	//----- nvinfo : EIATTR_KPARAM_INFO
	.align		4
.L_13:
        /*0038*/ 	.byte	0x04, 0x17
        /*003a*/ 	.short	(.L_15 - .L_14)
.L_14:
        /*003c*/ 	.word	0x00000000
        /*0040*/ 	.short	0x0005
        /*0042*/ 	.short	0x0018
        /*0044*/ 	.byte	0x00, 0xf0, 0x11, 0x00


	//----- nvinfo : EIATTR_KPARAM_INFO
	.align		4
.L_15:
        /*0048*/ 	.byte	0x04, 0x17
        /*004a*/ 	.short	(.L_17 - .L_16)
.L_16:
        /*004c*/ 	.word	0x00000000
        /*0050*/ 	.short	0x0004
        /*0052*/ 	.short	0x0010
        /*0054*/ 	.byte	0x00, 0xf5, 0x21, 0x00


	//----- nvinfo : EIATTR_KPARAM_INFO
	.align		4
.L_17:
        /*0058*/ 	.byte	0x04, 0x17
        /*005a*/ 	.short	(.L_19 - .L_18)
.L_18:
        /*005c*/ 	.word	0x00000000
        /*0060*/ 	.short	0x0003
        /*0062*/ 	.short	0x000c
        /*0064*/ 	.byte	0x00, 0xf0, 0x11, 0x00


	//----- nvinfo : EIATTR_KPARAM_INFO
	.align		4
.L_19:
        /*0068*/ 	.byte	0x04, 0x17
        /*006a*/ 	.short	(.L_21 - .L_20)
.L_20:
        /*006c*/ 	.word	0x00000000
        /*0070*/ 	.short	0x0002
        /*0072*/ 	.short	0x0008
        /*0074*/ 	.byte	0x00, 0xf0, 0x11, 0x00


	//----- nvinfo : EIATTR_KPARAM_INFO
	.align		4
.L_21:
        /*0078*/ 	.byte	0x04, 0x17
        /*007a*/ 	.short	(.L_23 - .L_22)
.L_22:
        /*007c*/ 	.word	0x00000000
        /*0080*/ 	.short	0x0001
        /*0082*/ 	.short	0x0004
        /*0084*/ 	.byte	0x00, 0xf0, 0x11, 0x00


	//----- nvinfo : EIATTR_KPARAM_INFO
	.align		4
.L_23:
        /*0088*/ 	.byte	0x04, 0x17
        /*008a*/ 	.short	(.L_25 - .L_24)
.L_24:
        /*008c*/ 	.word	0x00000000
        /*0090*/ 	.short	0x0000
        /*0092*/ 	.short	0x0000
        /*0094*/ 	.byte	0x00, 0xf0, 0x11, 0x00


	//----- nvinfo : EIATTR_SPARSE_MMA_MASK
	.align		4
.L_25:
        /*0098*/ 	.byte	0x03, 0x50
        /*009a*/ 	.short	0x0000


	//----- nvinfo : EIATTR_MAXREG_COUNT
	.align		4
        /*009c*/ 	.byte	0x03, 0x1b
        /*009e*/ 	.short	0x00ff


	//----- nvinfo : EIATTR_MERCURY_ISA_VERSION
	.align		4
        /*00a0*/ 	.byte	0x03, 0x5f
        /*00a2*/ 	.short	0x0101


	//----- nvinfo : EIATTR_VRC_CTA_INIT_COUNT
	.align		4
        /*00a4*/ 	.byte	0x02, 0x4a
	.zero		1
	.zero		1


	//----- nvinfo : EIATTR_EXIT_INSTR_OFFSETS
	.align		4
        /*00a8*/ 	.byte	0x04, 0x1c
        /*00aa*/ 	.short	(.L_27 - .L_26)


	//   ....[0]....
.L_26:
        /*00ac*/ 	.word	0x00000490


	//----- nvinfo : EIATTR_CRS_STACK_SIZE
	.align		4
.L_27:
        /*00b0*/ 	.byte	0x04, 0x1e
        /*00b2*/ 	.short	(.L_29 - .L_28)
.L_28:
        /*00b4*/ 	.word	0x00000000


	//----- nvinfo : EIATTR_CBANK_PARAM_SIZE
	.align		4
.L_29:
        /*00b8*/ 	.byte	0x03, 0x19
        /*00ba*/ 	.short	0x0030


	//----- nvinfo : EIATTR_PARAM_CBANK
	.align		4
        /*00bc*/ 	.byte	0x04, 0x0a
        /*00be*/ 	.short	(.L_31 - .L_30)
	.align		4
.L_30:
        /*00c0*/ 	.word	index@(.nv.constant0._Z12mandelKernelffffPiiiim)
        /*00c4*/ 	.short	0x0380
        /*00c6*/ 	.short	0x0030


	//----- nvinfo : EIATTR_SW_WAR
	.align		4
.L_31:
        /*00c8*/ 	.byte	0x04, 0x36
        /*00ca*/ 	.short	(.L_33 - .L_32)
.L_32:
        /*00cc*/ 	.word	0x00000008
.L_33:


//--------------------- .nv.callgraph             --------------------------
	.section	.nv.callgraph,"",@"SHT_CUDA_CALLGRAPH"
	.align	4
	.sectionentsize	8
	.align		4
        /*0000*/ 	.word	0x00000000
	.align		4
        /*0004*/ 	.word	0xffffffff
	.align		4
        /*0008*/ 	.word	0x00000000
	.align		4
        /*000c*/ 	.word	0xfffffffe
	.align		4
        /*0010*/ 	.word	0x00000000
	.align		4
        /*0014*/ 	.word	0xfffffffd
	.align		4
        /*0018*/ 	.word	0x00000000
	.align		4
        /*001c*/ 	.word	0xfffffffc


//--------------------- .text._Z12mandelKernelffffPiiiim --------------------------
	.section	.text._Z12mandelKernelffffPiiiim,"ax",@progbits
	.align	128
        .global         _Z12mandelKernelffffPiiiim
        .type           _Z12mandelKernelffffPiiiim,@function
        .size           _Z12mandelKernelffffPiiiim,(.L_x_4 - _Z12mandelKernelffffPiiiim)
        .other          _Z12mandelKernelffffPiiiim,@"STO_CUDA_ENTRY STV_DEFAULT"
_Z12mandelKernelffffPiiiim:
.text._Z12mandelKernelffffPiiiim:
[----:B------:R-:W-:Y:S08]  /*0000*/  LDC R1, c[0x0][0x37c] ;  /* 0x0000df00ff017b82 */ /* 0x000ff00000000800 */
[----:B------:R-:W0:Y:S01]  /*0010*/  LDC R9, c[0x0][0x398] ;  /* 0x0000e600ff097b82 */ /* 0x000e220000000800 */
[----:B------:R-:W1:Y:S01]  /*0020*/  S2R R0, SR_TID.X ;  /* 0x0000000000007919 */ /* 0x000e620000002100 */
[----:B------:R-:W2:Y:S06]  /*0030*/  LDCU UR6, c[0x0][0x39c] ;  /* 0x00007380ff0677ac */ /* 0x000eac0008000800 */
[----:B------:R-:W1:Y:S08]  /*0040*/  S2UR UR4, SR_CTAID.X ;  /* 0x00000000000479c3 */ /* 0x000e700000002500 */
[----:B------:R-:W1:Y:S01]  /*0050*/  LDC R5, c[0x0][0x3a0] ;  /* 0x0000e800ff057b82 */ /* 0x000e620000000800 */
[----:B--2---:R-:W-:Y:S01]  /*0060*/  UISETP.GE.AND UP0, UPT, UR6, 0x1, UPT ;  /* 0x000000010600788c */ /* 0x004fe2000bf06270 */
[----:B0-----:R-:W-:-:S04]  /*0070*/  IABS R7, R9 ;  /* 0x0000000900077213 */ /* 0x001fc80000000000 */
[----:B------:R-:W0:Y:S01]  /*0080*/  I2F.RP R4, R7 ;  /* 0x0000000700047306 */ /* 0x000e220000209400 */
[----:B-1----:R-:W-:Y:S01]  /*0090*/  IMAD R0, R5, UR4, R0 ;  /* 0x0000000405007c24 */ /* 0x002fe2000f8e0200 */
[----:B------:R-:W1:Y:S06]  /*00a0*/  LDCU.64 UR4, c[0x0][0x358] ;  /* 0x00006b00ff0477ac */ /* 0x000e6c0008000a00 */
[----:B0-----:R-:W0:Y:S02]  /*00b0*/  MUFU.RCP R4, R4 ;  /* 0x0000000400047308 */ /* 0x001e240000001000 */
[----:B0-----:R-:W-:-:S02]  /*00c0*/  IADD3 R2, PT, PT, R4, 0xffffffe, RZ ;  /* 0x0ffffffe04027810 */ /* 0x001fc40007ffe0ff */
[----:B------:R-:W-:-:S04]  /*00d0*/  IABS R4, R0 ;  /* 0x0000000000047213 */ /* 0x000fc80000000000 */
[----:B------:R0:W2:Y:S02]  /*00e0*/  F2I.FTZ.U32.TRUNC.NTZ R3, R2 ;  /* 0x0000000200037305 */ /* 0x0000a4000021f000 */
[----:B0-----:R-:W-:Y:S01]  /*00f0*/  IMAD.MOV.U32 R2, RZ, RZ, RZ ;  /* 0x000000ffff027224 */ /* 0x001fe200078e00ff */
[----:B--2---:R-:W-:-:S05]  /*0100*/  IADD3 R6, PT, PT, RZ, -R3, RZ ;  /* 0x80000003ff067210 */ /* 0x004fca0007ffe0ff */
[----:B------:R-:W-:-:S04]  /*0110*/  IMAD R5, R6, R7, RZ ;  /* 0x0000000706057224 */ /* 0x000fc800078e02ff */
[----:B------:R-:W-:-:S06]  /*0120*/  IMAD.HI.U32 R3, R3, R5, R2 ;  /* 0x0000000503037227 */ /* 0x000fcc00078e0002 */
[----:B------:R-:W-:-:S05]  /*0130*/  IMAD.HI.U32 R3, R3, R4, RZ ;  /* 0x0000000403037227 */ /* 0x000fca00078e00ff */
[----:B------:R-:W-:-:S05]  /*0140*/  IADD3 R5, PT, PT, -R3, RZ, RZ ;  /* 0x000000ff03057210 */ /* 0x000fca0007ffe1ff */
[C---:B------:R-:W-:Y:S02]  /*0150*/  IMAD R2, R7.reuse, R5, R4 ;  /* 0x0000000507027224 */ /* 0x040fe400078e0204 */
[----:B------:R-:W0:Y:S03]  /*0160*/  LDC.64 R4, c[0x0][0x388] ;  /* 0x0000e200ff047b82 */ /* 0x000e260000000a00 */
[----:B------:R-:W-:-:S13]  /*0170*/  ISETP.GT.U32.AND P2, PT, R7, R2, PT ;  /* 0x000000020700720c */ /* 0x000fda0003f44070 */
[----:B------:R-:W-:Y:S01]  /*0180*/  @!P2 IMAD.IADD R2, R2, 0x1, -R7 ;  /* 0x000000010202a824 */ /* 0x000fe200078e0a07 */
[----:B------:R-:W-:Y:S02]  /*0190*/  @!P2 IADD3 R3, PT, PT, R3, 0x1, RZ ;  /* 0x000000010303a810 */ /* 0x000fe40007ffe0ff */
[----:B------:R-:W-:Y:S02]  /*01a0*/  ISETP.NE.AND P2, PT, R9, RZ, PT ;  /* 0x000000ff0900720c */ /* 0x000fe40003f45270 */
[----:B------:R-:W-:Y:S02]  /*01b0*/  ISETP.GE.U32.AND P0, PT, R2, R7, PT ;  /* 0x000000070200720c */ /* 0x000fe40003f06070 */
[----:B------:R-:W-:Y:S01]  /*01c0*/  LOP3.LUT R2, R0, R9, RZ, 0x3c, !PT ;  /* 0x0000000900027212 */ /* 0x000fe200078e3cff */
[----:B------:R-:W0:Y:S03]  /*01d0*/  LDC.64 R6, c[0x0][0x380] ;  /* 0x0000e000ff067b82 */ /* 0x000e260000000a00 */
[----:B------:R-:W-:-:S07]  /*01e0*/  ISETP.GE.AND P1, PT, R2, RZ, PT ;  /* 0x000000ff0200720c */ /* 0x000fce0003f26270 */
[----:B------:R-:W-:-:S05]  /*01f0*/  @P0 VIADD R3, R3, 0x1 ;  /* 0x0000000103030836 */ /* 0x000fca0000000000 */
[----:B------:R-:W-:-:S04]  /*0200*/  MOV R11, R3 ;  /* 0x00000003000b7202 */ /* 0x000fc80000000f00 */
[----:B------:R-:W-:Y:S02]  /*0210*/  @!P1 IADD3 R11, PT, PT, -R11, RZ, RZ ;  /* 0x000000ff0b0b9210 */ /* 0x000fe40007ffe1ff */
[----:B------:R-:W-:-:S05]  /*0220*/  @!P2 LOP3.LUT R11, RZ, R9, RZ, 0x33, !PT ;  /* 0x00000009ff0ba212 */ /* 0x000fca00078e33ff */
[----:B------:R-:W-:-:S04]  /*0230*/  IMAD.MOV R2, RZ, RZ, -R11 ;  /* 0x000000ffff027224 */ /* 0x000fc800078e0a0b */
[----:B------:R-:W-:Y:S01]  /*0240*/  IMAD R9, R9, R2, R0 ;  /* 0x0000000209097224 */ /* 0x000fe200078e0200 */
[----:B------:R-:W-:-:S04]  /*0250*/  I2FP.F32.S32 R0, R11 ;  /* 0x0000000b00007245 */ /* 0x000fc80000201400 */
[----:B------:R-:W-:Y:S01]  /*0260*/  I2FP.F32.S32 R3, R9 ;  /* 0x0000000900037245 */ /* 0x000fe20000201400 */
[----:B0-----:R-:W-:Y:S01]  /*0270*/  FFMA R8, R0, R5, R7 ;  /* 0x0000000500087223 */ /* 0x001fe20000000007 */
[----:B------:R-:W-:-:S03]  /*0280*/  HFMA2 R5, -RZ, RZ, 0, 0 ;  /* 0x00000000ff057431 */ /* 0x000fc600000001ff */
[----:B------:R-:W-:Y:S01]  /*0290*/  FFMA R6, R3, R4, R6 ;  /* 0x0000000403067223 */ /* 0x000fe20000000006 */
[----:B-1----:R-:W-:Y:S06]  /*02a0*/  BRA.U !UP0, `(.L_x_0) ;  /* 0x0000000108547547 */ /* 0x002fec000b800000 */
[----:B------:R-:W-:Y:S01]  /*02b0*/  BSSY.RECONVERGENT B0, `(.L_x_0) ;  /* 0x0000014000007945 */ /* 0x000fe20003800200 */
[----:B------:R-:W-:Y:S01]  /*02c0*/  MOV R5, RZ ;  /* 0x000000ff00057202 */ /* 0x000fe20000000f00 */
[----:B------:R-:W-:Y:S01]  /*02d0*/  IMAD.MOV.U32 R0, RZ, RZ, R8 ;  /* 0x000000ffff007224 */ /* 0x000fe200078e0008 */
[----:B------:R-:W-:Y:S01]  /*02e0*/  MOV R3, R6 ;  /* 0x0000000600037202 */ /* 0x000fe20000000f00 */
[----:B------:R-:W0:Y:S01]  /*02f0*/  LDCU UR8, c[0x0][0x39c] ;  /* 0x00007380ff0877ac */ /* 0x000e220008000800 */
[----:B------:R-:W1:Y:S05]  /*0300*/  LDCU UR9, c[0x0][0x39c] ;  /* 0x00007380ff0977ac */ /* 0x000e6a0008000800 */
.L_x_2:
[----:B------:R-:W-:Y:S01]  /*0310*/  FMUL R7, R3, R3 ;  /* 0x0000000303077220 */ /* 0x000fe20000400000 */
[----:B------:R-:W-:-:S04]  /*0320*/  FMUL R10, R0, R0 ;  /* 0x00000000000a7220 */ /* 0x000fc80000400000 */
[----:B------:R-:W-:-:S05]  /*0330*/  FADD R2, R7, R10 ;  /* 0x0000000a07027221 */ /* 0x000fca0000000000 */
[----:B------:R-:W-:-:S13]  /*0340*/  FSETP.GT.AND P0, PT, R2, 4, PT ;  /* 0x408000000200780b */ /* 0x000fda0003f04000 */
[----:B------:R-:W-:Y:S05]  /*0350*/  @P0 BRA `(.L_x_1) ;  /* 0x0000000000240947 */ /* 0x000fea0003800000 */
[----:B------:R-:W-:Y:S01]  /*0360*/  IADD3 R5, PT, PT, R5, 0x1, RZ ;  /* 0x0000000105057810 */ /* 0x000fe20007ffe0ff */
[----:B------:R-:W-:Y:S01]  /*0370*/  FADD R2, R6, R7 ;  /* 0x0000000706027221 */ /* 0x000fe20000000000 */
[-C--:B------:R-:W-:Y:S02]  /*0380*/  FFMA R4, R3, R0.reuse, R8 ;  /* 0x0000000003047223 */ /* 0x080fe40000000008 */
[----:B-1----:R-:W-:Y:S01]  /*0390*/  ISETP.NE.AND P0, PT, R5, UR9, PT ;  /* 0x0000000905007c0c */ /* 0x002fe2000bf05270 */
[----:B------:R-:W-:Y:S01]  /*03a0*/  FADD R2, -R10, R2 ;  /* 0x000000020a027221 */ /* 0x000fe20000000100 */
[----:B------:R-:W-:-:S03]  /*03b0*/  FFMA R0, R3, R0, R4 ;  /* 0x0000000003007223 */ /* 0x000fc60000000004 */
[----:B------:R-:W-:-:S08]  /*03c0*/  IMAD.MOV.U32 R3, RZ, RZ, R2 ;  /* 0x000000ffff037224 */ /* 0x000fd000078e0002 */
[----:B------:R-:W-:Y:S05]  /*03d0*/  @P0 BRA `(.L_x_2) ;  /* 0xfffffffc00cc0947 */ /* 0x000fea000383ffff */
[----:B0-----:R-:W-:-:S07]  /*03e0*/  MOV R5, UR8 ;  /* 0x0000000800057c02 */ /* 0x001fce0008000f00 */
.L_x_1:
[----:B01----:R-:W-:Y:S05]  /*03f0*/  BSYNC.RECONVERGENT B0 ;  /* 0x0000000000007941 */ /* 0x003fea0003800200 */
.L_x_0:
[----:B------:R-:W0:Y:S01]  /*0400*/  LDC.64 R2, c[0x0][0x390] ;  /* 0x0000e400ff027b82 */ /* 0x000e220000000a00 */
[----:B------:R-:W1:Y:S01]  /*0410*/  LDCU.64 UR6, c[0x0][0x3a8] ;  /* 0x00007500ff0677ac */ /* 0x000e620008000a00 */
[----:B------:R-:W-:-:S05]  /*0420*/  SHF.R.S32.HI R0, RZ, 0x1f, R11 ;  /* 0x0000001fff007819 */ /* 0x000fca000001140b */
[----:B-1----:R-:W-:-:S04]  /*0430*/  IMAD R0, R0, UR6, RZ ;  /* 0x0000000600007c24 */ /* 0x002fc8000f8e02ff */
[C---:B------:R-:W-:Y:S02]  /*0440*/  IMAD R7, R11.reuse, UR7, R0 ;  /* 0x000000070b077c24 */ /* 0x040fe4000f8e0200 */
[----:B0-----:R-:W-:-:S05]  /*0450*/  IMAD.WIDE.U32 R2, R11, UR6, R2 ;  /* 0x000000060b027c25 */ /* 0x001fca000f8e0002 */
[----:B------:R-:W-:-:S03]  /*0460*/  IADD3 R3, PT, PT, R3, R7, RZ ;  /* 0x0000000703037210 */ /* 0x000fc60007ffe0ff */
[----:B------:R-:W-:-:S05]  /*0470*/  IMAD.WIDE R2, R9, 0x4, R2 ;  /* 0x0000000409027825 */ /* 0x000fca00078e0202 */
[----:B------:R-:W-:Y:S01]  /*0480*/  STG.E desc[UR4][R2.64], R5 ;  /* 0x0000000502007986 */ /* 0x000fe2000c101904 */
[----:B------:R-:W-:Y:S05]  /*0490*/  EXIT ;  /* 0x000000000000794d */ /* 0x000fea0003800000 */
.L_x_3:
[----:B------:R-:W-:-:S00]  /*04a0*/  BRA `(.L_x_3) ;  /* 0xfffffffc00fc7947 */ /* 0x000fc0000383ffff */
[----:B------:R-:W-:-:S00]  /*04b0*/  NOP ;  /* 0x0000000000007918 */ /* 0x000fc00000000000 */
        /* <DEDUP_REMOVED lines=12> */
.L_x_4:


//--------------------- .nv.shared.reserved.0     --------------------------
	.section	.nv.shared.reserved.0,"aw",@nobits
	.weak		__nv_reservedSMEM_offset_0_alias
	.size		__nv_reservedSMEM_offset_0_alias, 0, 64
	.other		__nv_reservedSMEM_offset_0_alias,@"STO_CUDA_RESERVED_SHARED STV_DEFAULT"
__nv_reservedSMEM_offset_0_alias:
	.zero		0
	.zero		64


//--------------------- .nv.constant0._Z12mandelKernelffffPiiiim --------------------------
	.section	.nv.constant0._Z12mandelKernelffffPiiiim,"a",@progbits
	.sectionflags	@""
	.align	4
.nv.constant0._Z12mandelKernelffffPiiiim:
	.zero		944


//--------------------- SYMBOLS --------------------------

	.type		.nv.reservedSmem.offset0,@object
	.size		.nv.reservedSmem.offset0,0x4
